	.headerflags	@"EF_CUDA_TEXMODE_UNIFIED EF_CUDA_64BIT_ADDRESS EF_CUDA_ACCELERATORS EF_CUDA_SM90 EF_CUDA_VIRTUAL_SM(EF_CUDA_SM90)"
	.elftype	@"ET_EXEC"


//--------------------- .nv.info                  --------------------------
	.section	.nv.info,"",@"SHT_CUDA_INFO"
	.align	4


	//----- nvinfo : EIATTR_REGCOUNT
	.align		4
        /*0000*/ 	.byte	0x04, 0x2f
        /*0002*/ 	.short	(.L_3 - .L_2)
	.align		4
.L_2:
        /*0004*/ 	.word	index@(triton_poi_fused__native_batch_norm_legit_no_training_convolution_hardtanh_76)
        /*0008*/ 	.word	0x0000001c


	//----- nvinfo : EIATTR_MIN_STACK_SIZE
	.align		4
.L_3:
        /*000c*/ 	.byte	0x04, 0x12
        /*000e*/ 	.short	(.L_5 - .L_4)
	.align		4
.L_4:
        /*0010*/ 	.word	index@(triton_poi_fused__native_batch_norm_legit_no_training_convolution_hardtanh_76)
        /*0014*/ 	.word	0x00000000


	//----- nvinfo : EIATTR_FRAME_SIZE
	.align		4
.L_5:
        /*0018*/ 	.byte	0x04, 0x11
        /*001a*/ 	.short	(.L_7 - .L_6)
	.align		4
.L_6:
        /*001c*/ 	.word	index@(triton_poi_fused__native_batch_norm_legit_no_training_convolution_hardtanh_76)
        /*0020*/ 	.word	0x00000000


	//----- nvinfo : EIATTR_MIN_STACK_SIZE
	.align		4
.L_7:
        /*0024*/ 	.byte	0x04, 0x12
        /*0026*/ 	.short	(.L_9 - .L_8)
	.align		4
.L_8:
        /*0028*/ 	.word	index@(triton_poi_fused__native_batch_norm_legit_no_training_convolution_hardtanh_76)
        /*002c*/ 	.word	0x00000000
.L_9:


//--------------------- .nv.info.triton_poi_fused__native_batch_norm_legit_no_training_convolution_hardtanh_76 --------------------------
	.section	.nv.info.triton_poi_fused__native_batch_norm_legit_no_training_convolution_hardtanh_76,"",@"SHT_CUDA_INFO"
	.sectionflags	@""
	.align	4


	//----- nvinfo : EIATTR_CUDA_API_VERSION
	.align		4
        /*0000*/ 	.byte	0x04, 0x37
        /*0002*/ 	.short	(.L_11 - .L_10)
.L_10:
        /*0004*/ 	.word	0x0000007c


	//----- nvinfo : EIATTR_KPARAM_INFO
	.align		4
.L_11:
        /*0008*/ 	.byte	0x04, 0x17
        /*000a*/ 	.short	(.L_13 - .L_12)
.L_12:
        /*000c*/ 	.word	0x00000000
        /*0010*/ 	.short	0x0007
        /*0012*/ 	.short	0x0038
        /*0014*/ 	.byte	0x00, 0xf0, 0x11, 0x00


	//----- nvinfo : EIATTR_KPARAM_INFO
	.align		4
.L_13:
        /*0018*/ 	.byte	0x04, 0x17
        /*001a*/ 	.short	(.L_15 - .L_14)
.L_14:
        /*001c*/ 	.word	0x00000000
        /*0020*/ 	.short	0x0006
        /*0022*/ 	.short	0x0030
        /*0024*/ 	.byte	0x00, 0xf4, 0x21, 0x00


	//----- nvinfo : EIATTR_KPARAM_INFO
	.align		4
.L_15:
        /*0028*/ 	.byte	0x04, 0x17
        /*002a*/ 	.short	(.L_17 - .L_16)
.L_16:
        /*002c*/ 	.word	0x00000000
        /*0030*/ 	.short	0x0005
        /*0032*/ 	.short	0x0028
        /*0034*/ 	.byte	0x00, 0xf4, 0x21, 0x00


	//----- nvinfo : EIATTR_KPARAM_INFO
	.align		4
.L_17:
        /*0038*/ 	.byte	0x04, 0x17
        /*003a*/ 	.short	(.L_19 - .L_18)
.L_18:
        /*003c*/ 	.word	0x00000000
        /*0040*/ 	.short	0x0004
        /*0042*/ 	.short	0x0020
        /*0044*/ 	.byte	0x00, 0xf4, 0x21, 0x00


	//----- nvinfo : EIATTR_KPARAM_INFO
	.align		4
.L_19:
        /*0048*/ 	.byte	0x04, 0x17
        /*004a*/ 	.short	(.L_21 - .L_20)
.L_20:
        /*004c*/ 	.word	0x00000000
        /*0050*/ 	.short	0x0003
        /*0052*/ 	.short	0x0018
        /*0054*/ 	.byte	0x00, 0xf4, 0x21, 0x00


	//----- nvinfo : EIATTR_KPARAM_INFO
	.align		4
.L_21:
        /*0058*/ 	.byte	0x04, 0x17
        /*005a*/ 	.short	(.L_23 - .L_22)
.L_22:
        /*005c*/ 	.word	0x00000000
        /*0060*/ 	.short	0x0002
        /*0062*/ 	.short	0x0010
        /*0064*/ 	.byte	0x00, 0xf4, 0x21, 0x00


	//----- nvinfo : EIATTR_KPARAM_INFO
	.align		4
.L_23:
        /*0068*/ 	.byte	0x04, 0x17
        /*006a*/ 	.short	(.L_25 - .L_24)
.L_24:
        /*006c*/ 	.word	0x00000000
        /*0070*/ 	.short	0x0001
        /*0072*/ 	.short	0x0008
        /*0074*/ 	.byte	0x00, 0xf4, 0x21, 0x00


	//----- nvinfo : EIATTR_KPARAM_INFO
	.align		4
.L_25:
        /*0078*/ 	.byte	0x04, 0x17
        /*007a*/ 	.short	(.L_27 - .L_26)
.L_26:
        /*007c*/ 	.word	0x00000000
        /*0080*/ 	.short	0x0000
        /*0082*/ 	.short	0x0000
        /*0084*/ 	.byte	0x00, 0xf4, 0x21, 0x00


	//----- nvinfo : EIATTR_SPARSE_MMA_MASK
	.align		4
.L_27:
        /*0088*/ 	.byte	0x03, 0x50
        /*008a*/ 	.short	0x0000


	//----- nvinfo : EIATTR_MAXREG_COUNT
	.align		4
        /*008c*/ 	.byte	0x03, 0x1b
        /*008e*/ 	.short	0x00ff


	//----- nvinfo : EIATTR_EXIT_INSTR_OFFSETS
	.align		4
        /*0090*/ 	.byte	0x04, 0x1c
        /*0092*/ 	.short	(.L_29 - .L_28)


	//   ....[0]....
.L_28:
        /*0094*/ 	.word	0x000004f0


	//   ....[1]....
        /*0098*/ 	.word	0x00000510


	//----- nvinfo : EIATTR_REQNTID
	.align		4
.L_29:
        /*009c*/ 	.byte	0x04, 0x10
        /*009e*/ 	.short	(.L_31 - .L_30)
.L_30:
        /*00a0*/ 	.word	0x00000080
        /*00a4*/ 	.word	0x00000001
        /*00a8*/ 	.word	0x00000001


	//----- nvinfo : EIATTR_CBANK_PARAM_SIZE
	.align		4
.L_31:
        /*00ac*/ 	.byte	0x03, 0x19
        /*00ae*/ 	.short	0x003c


	//----- nvinfo : EIATTR_PARAM_CBANK
	.align		4
        /*00b0*/ 	.byte	0x04, 0x0a
        /*00b2*/ 	.short	(.L_33 - .L_32)
	.align		4
.L_32:
        /*00b4*/ 	.word	index@(.nv.constant0.triton_poi_fused__native_batch_norm_legit_no_training_convolution_hardtanh_76)
        /*00b8*/ 	.short	0x0210
        /*00ba*/ 	.short	0x003c


	//----- nvinfo : EIATTR_SW_WAR
	.align		4
.L_33:
        /*00bc*/ 	.byte	0x04, 0x36
        /*00be*/ 	.short	(.L_35 - .L_34)
.L_34:
        /*00c0*/ 	.word	0x00000008
.L_35:


//--------------------- .nv.callgraph             --------------------------
	.section	.nv.callgraph,"",@"SHT_CUDA_CALLGRAPH"
	.align	4
	.sectionentsize	8
	.align		4
        /*0000*/ 	.word	0x00000000
	.align		4
        /*0004*/ 	.word	0xffffffff
	.align		4
        /*0008*/ 	.word	0x00000000
	.align		4
        /*000c*/ 	.word	0xfffffffe
	.align		4
        /*0010*/ 	.word	0x00000000
	.align		4
        /*0014*/ 	.word	0xfffffffd
	.align		4
        /*0018*/ 	.word	0x00000000
	.align		4
        /*001c*/ 	.word	0xfffffffc


//--------------------- .nv.constant4             --------------------------
	.section	.nv.constant4,"a",@progbits
	.align	8
	.align		8
.nv.constant4:
        /*0000*/ 	.dword	_$_str
	.align		8
        /*0008*/ 	.dword	_$_str_$_2


//--------------------- .text.triton_poi_fused__native_batch_norm_legit_no_training_convolution_hardtanh_76 --------------------------
	.section	.text.triton_poi_fused__native_batch_norm_legit_no_training_convolution_hardtanh_76,"ax",@progbits
	.align	128
        .global         triton_poi_fused__native_batch_norm_legit_no_training_convolution_hardtanh_76
        .type           triton_poi_fused__native_batch_norm_legit_no_training_convolution_hardtanh_76,@function
        .size           triton_poi_fused__native_batch_norm_legit_no_training_convolution_hardtanh_76,(.L_x_1 - triton_poi_fused__native_batch_norm_legit_no_training_convolution_hardtanh_76)
        .other          triton_poi_fused__native_batch_norm_legit_no_training_convolution_hardtanh_76,@"STO_CUDA_ENTRY STV_DEFAULT"
triton_poi_fused__native_batch_norm_legit_no_training_convolution_hardtanh_76:
.text.triton_poi_fused__native_batch_norm_legit_no_training_convolution_hardtanh_76:
[----:B------:R-:W0:Y:S01]  /*0000*/  LDC R1, c[0x0][0x28] ;  /* 0x00000a00ff017b82 */ /* 0x000e220000000800 */
[----:B------:R-:W1:Y:S01]  /*0010*/  S2R R0, SR_TID.X ;  /* 0x0000000000007919 */ /* 0x000e620000002100 */
[----:B------:R-:W-:-:S06]  /*0020*/  HFMA2.MMA R2, -RZ, RZ, 0, 0 ;  /* 0x00000000ff027435 */ /* 0x000fcc00000001ff */
[----:B------:R-:W2:Y:S01]  /*0030*/  LDC.64 R4, c[0x0][0x228] ;  /* 0x00008a00ff047b82 */ /* 0x000ea20000000a00 */
[----:B------:R-:W-:Y:S01]  /*0040*/  CS2R R8, SRZ ;  /* 0x0000000000087805 */ /* 0x000fe2000001ff00 */
[----:B------:R-:W3:Y:S01]  /*0050*/  S2R R3, SR_CTAID.X ;  /* 0x0000000000037919 */ /* 0x000ee20000002500 */
[----:B------:R-:W-:-:S05]  /*0060*/  ULDC.64 UR4, c[0x0][0x208] ;  /* 0x0000820000047ab9 */ /* 0x000fca0000000a00 */
[----:B------:R-:W4:Y:S08]  /*0070*/  LDC.64 R18, c[0x0][0x218] ;  /* 0x00008600ff127b82 */ /* 0x000f300000000a00 */
[----:B------:R-:W5:Y:S08]  /*0080*/  LDC.64 R20, c[0x0][0x220] ;  /* 0x00008800ff147b82 */ /* 0x000f700000000a00 */
[----:B------:R-:W5:Y:S01]  /*0090*/  LDC.64 R14, c[0x0][0x238] ;  /* 0x00008e00ff0e7b82 */ /* 0x000f620000000a00 */
[----:B-1----:R-:W-:-:S07]  /*00a0*/  SHF.L.U32 R0, R0, 0x1, RZ ;  /* 0x0000000100007819 */ /* 0x002fce00000006ff */
[----:B------:R-:W1:Y:S01]  /*00b0*/  LDC.64 R22, c[0x0][0x230] ;  /* 0x00008c00ff167b82 */ /* 0x000e620000000a00 */
[----:B------:R-:W-:-:S04]  /*00c0*/  LOP3.LUT R0, R0, 0xfe, RZ, 0xc0, !PT ;  /* 0x000000fe00007812 */ /* 0x000fc800078ec0ff */
[----:B---3--:R-:W-:-:S04]  /*00d0*/  LEA R3, R3, R0, 0x8 ;  /* 0x0000000003037211 */ /* 0x008fc800078e40ff */
[C---:B------:R-:W-:Y:S01]  /*00e0*/  ISETP.GE.AND P0, PT, R3.reuse, 0xa980, PT ;  /* 0x0000a9800300780c */ /* 0x040fe20003f06270 */
[----:B------:R-:W-:-:S05]  /*00f0*/  IMAD.HI R0, R3, -0x3eadaff3, R2 ;  /* 0xc152500d03007827 */ /* 0x000fca00078e0202 */
[----:B------:R-:W-:-:S04]  /*0100*/  SHF.R.U32.HI R7, RZ, 0x1f, R0 ;  /* 0x0000001fff077819 */ /* 0x000fc80000011600 */
[----:B------:R-:W-:-:S05]  /*0110*/  LEA.HI.SX32 R7, R0, R7, 0x17 ;  /* 0x0000000700077211 */ /* 0x000fca00078fbaff */
[----:B------:R-:W-:Y:S02]  /*0120*/  IMAD R0, R7, -0x2a6, R3 ;  /* 0xfffffd5a07007824 */ /* 0x000fe400078e0203 */
[----:B------:R-:W3:Y:S02]  /*0130*/  LDC.64 R6, c[0x0][0x210] ;  /* 0x00008400ff067b82 */ /* 0x000ee40000000a00 */
[----:B--2---:R-:W-:-:S05]  /*0140*/  IMAD.WIDE R4, R0, 0x4, R4 ;  /* 0x0000000400047825 */ /* 0x004fca00078e0204 */
[----:B------:R2:W3:Y:S01]  /*0150*/  @!P0 LDG.E.EL.64 R8, desc[UR4][R4.64] ;  /* 0x0000000404088981 */ /* 0x0004e2000c2e1b00 */
[----:B------:R-:W-:Y:S02]  /*0160*/  CS2R R10, SRZ ;  /* 0x00000000000a7805 */ /* 0x000fe4000001ff00 */
[----:B------:R-:W-:Y:S01]  /*0170*/  CS2R R12, SRZ ;  /* 0x00000000000c7805 */ /* 0x000fe2000001ff00 */
[----:B----4-:R-:W-:-:S04]  /*0180*/  IMAD.WIDE R18, R0, 0x4, R18 ;  /* 0x0000000400127825 */ /* 0x010fc800078e0212 */
[C---:B-----5:R-:W-:Y:S01]  /*0190*/  IMAD.WIDE R20, R0.reuse, 0x4, R20 ;  /* 0x0000000400147825 */ /* 0x060fe200078e0214 */
[----:B------:R4:W5:Y:S01]  /*01a0*/  @!P0 LDG.E.EL.64 R10, desc[UR4][R18.64] ;  /* 0x00000004120a8981 */ /* 0x000962000c2e1b00 */
[----:B--2---:R-:W-:Y:S02]  /*01b0*/  CS2R R4, SRZ ;  /* 0x0000000000047805 */ /* 0x004fe4000001ff00 */
[----:B0-----:R-:W-:-:S04]  /*01c0*/  IMAD.WIDE R24, R0, 0x4, R14 ;  /* 0x0000000400187825 */ /* 0x001fc800078e020e */
[----:B---3--:R-:W-:Y:S01]  /*01d0*/  IMAD.WIDE R6, R3, 0x4, R6 ;  /* 0x0000000403067825 */ /* 0x008fe200078e0206 */
[----:B------:R-:W2:Y:S04]  /*01e0*/  @!P0 LDG.E.EL.64 R4, desc[UR4][R20.64] ;  /* 0x0000000414048981 */ /* 0x000ea8000c2e1b00 */
[----:B------:R-:W5:Y:S01]  /*01f0*/  @!P0 LDG.E.64 R12, desc[UR4][R6.64] ;  /* 0x00000004060c8981 */ /* 0x000f62000c1e1b00 */
[----:B------:R-:W-:Y:S02]  /*0200*/  CS2R R14, SRZ ;  /* 0x00000000000e7805 */ /* 0x000fe4000001ff00 */
[----:B------:R-:W-:Y:S01]  /*0210*/  CS2R R16, SRZ ;  /* 0x0000000000107805 */ /* 0x000fe2000001ff00 */
[----:B-1----:R-:W-:-:S05]  /*0220*/  IMAD.WIDE R22, R0, 0x4, R22 ;  /* 0x0000000400167825 */ /* 0x002fca00078e0216 */
[----:B------:R-:W3:Y:S04]  /*0230*/  @!P0 LDG.E.EL.64 R14, desc[UR4][R22.64] ;  /* 0x00000004160e8981 */ /* 0x000ee8000c2e1b00 */
[----:B------:R-:W3:Y:S01]  /*0240*/  @!P0 LDG.E.EL.64 R16, desc[UR4][R24.64] ;  /* 0x0000000418108981 */ /* 0x000ee2000c2e1b00 */
[----:B----4-:R-:W-:Y:S01]  /*0250*/  MOV R19, 0x3e800000 ;  /* 0x3e80000000137802 */ /* 0x010fe20000000f00 */
[----:B------:R-:W-:Y:S01]  /*0260*/  FADD R8, R8, 9.9999997473787516356e-06 ;  /* 0x3727c5ac08087421 */ /* 0x000fe20000000000 */
[----:B------:R-:W-:-:S03]  /*0270*/  FADD R9, R9, 9.9999997473787516356e-06 ;  /* 0x3727c5ac09097421 */ /* 0x000fc60000000000 */
[----:B------:R-:W0:Y:S08]  /*0280*/  MUFU.SQRT R0, R8 ;  /* 0x0000000800007308 */ /* 0x000e300000002000 */
[----:B------:R-:W1:Y:S01]  /*0290*/  MUFU.SQRT R2, R9 ;  /* 0x0000000900027308 */ /* 0x000e620000002000 */
[C---:B0-----:R-:W-:Y:S02]  /*02a0*/  FSETP.GT.AND P1, PT, R0.reuse, 8.50705917302346158658e+37, PT ;  /* 0x7e8000000000780b */ /* 0x041fe40003f24000 */
[----:B------:R-:W-:-:S02]  /*02b0*/  FSETP.GEU.AND P3, PT, R0, 1.175494350822287508e-38, PT ;  /* 0x008000000000780b */ /* 0x000fc40003f6e000 */
[C---:B-1----:R-:W-:Y:S02]  /*02c0*/  FSETP.GT.AND P2, PT, R2.reuse, 8.50705917302346158658e+37, PT ;  /* 0x7e8000000200780b */ /* 0x042fe40003f44000 */
[----:B------:R-:W-:-:S07]  /*02d0*/  FSETP.GEU.AND P4, PT, R2, 1.175494350822287508e-38, PT ;  /* 0x008000000200780b */ /* 0x000fce0003f8e000 */
[----:B------:R-:W-:-:S04]  /*02e0*/  @P1 FMUL R0, R0, 0.25 ;  /* 0x3e80000000001820 */ /* 0x000fc80000400000 */
[----:B------:R-:W-:Y:S01]  /*02f0*/  @!P3 FMUL R0, R0, 16777216 ;  /* 0x4b8000000000b820 */ /* 0x000fe20000400000 */
[----:B------:R-:W-:-:S04]  /*0300*/  @P2 FMUL R2, R2, 0.25 ;  /* 0x3e80000002022820 */ /* 0x000fc80000400000 */
[----:B------:R-:W-:Y:S01]  /*0310*/  @!P4 FMUL R2, R2, 16777216 ;  /* 0x4b8000000202c820 */ /* 0x000fe20000400000 */
[----:B------:R-:W0:Y:S01]  /*0320*/  MUFU.RCP R0, R0 ;  /* 0x0000000000007308 */ /* 0x000e220000001000 */
[----:B------:R-:W-:-:S07]  /*0330*/  FSEL R9, R19, 1, P1 ;  /* 0x3f80000013097808 */ /* 0x000fce0000800000 */
[----:B------:R-:W1:Y:S01]  /*0340*/  MUFU.RCP R2, R2 ;  /* 0x0000000200027308 */ /* 0x000e620000001000 */
[----:B------:R-:W-:Y:S01]  /*0350*/  FSEL R19, R19, 1, P2 ;  /* 0x3f80000013137808 */ /* 0x000fe20001000000 */
[----:B------:R-:W-:Y:S01]  /*0360*/  @!P3 FMUL R9, R9, 16777216 ;  /* 0x4b8000000909b820 */ /* 0x000fe20000400000 */
[----:B-----5:R-:W-:Y:S01]  /*0370*/  FADD R10, R10, R12 ;  /* 0x0000000c0a0a7221 */ /* 0x020fe20000000000 */
[----:B------:R-:W-:Y:S02]  /*0380*/  FADD R11, R11, R13 ;  /* 0x0000000d0b0b7221 */ /* 0x000fe40000000000 */
[----:B------:R-:W-:Y:S01]  /*0390*/  @!P4 FMUL R19, R19, 16777216 ;  /* 0x4b8000001313c820 */ /* 0x000fe20000400000 */
[----:B0-----:R-:W-:Y:S01]  /*03a0*/  FMUL R9, R0, R9 ;  /* 0x0000000900097220 */ /* 0x001fe20000400000 */
[----:B--2---:R-:W-:Y:S01]  /*03b0*/  FADD R4, R10, -R4 ;  /* 0x800000040a047221 */ /* 0x004fe20000000000 */
[----:B------:R-:W-:-:S03]  /*03c0*/  FADD R5, R11, -R5 ;  /* 0x800000050b057221 */ /* 0x000fc60000000000 */
[----:B------:R-:W-:Y:S01]  /*03d0*/  FMUL R9, R4, R9 ;  /* 0x0000000904097220 */ /* 0x000fe20000400000 */
[----:B-1----:R-:W-:-:S03]  /*03e0*/  FMUL R0, R2, R19 ;  /* 0x0000001302007220 */ /* 0x002fc60000400000 */
[----:B---3--:R-:W-:Y:S01]  /*03f0*/  FFMA R9, R9, R14, R16 ;  /* 0x0000000e09097223 */ /* 0x008fe20000000010 */
[----:B------:R-:W-:Y:S02]  /*0400*/  FMUL R0, R5, R0 ;  /* 0x0000000005007220 */ /* 0x000fe40000400000 */
[----:B------:R-:W0:Y:S02]  /*0410*/  LDC.64 R4, c[0x0][0x240] ;  /* 0x00009000ff047b82 */ /* 0x000e240000000a00 */
[----:B------:R-:W-:Y:S01]  /*0420*/  FFMA R0, R0, R15, R17 ;  /* 0x0000000f00007223 */ /* 0x000fe20000000011 */
[----:B------:R-:W-:-:S04]  /*0430*/  FSETP.GTU.AND P1, PT, R9, RZ, PT ;  /* 0x000000ff0900720b */ /* 0x000fc80003f2c000 */
[C---:B------:R-:W-:Y:S02]  /*0440*/  FSETP.GTU.AND P2, PT, R0.reuse, RZ, PT ;  /* 0x000000ff0000720b */ /* 0x040fe40003f4c000 */
[----:B------:R-:W-:Y:S02]  /*0450*/  FSEL R8, R9, RZ, P1 ;  /* 0x000000ff09087208 */ /* 0x000fe40000800000 */
[----:B------:R-:W-:Y:S02]  /*0460*/  FSEL R9, R0, RZ, P2 ;  /* 0x000000ff00097208 */ /* 0x000fe40001000000 */
[C---:B------:R-:W-:Y:S02]  /*0470*/  FSETP.GEU.AND P1, PT, R8.reuse, 6, PT ;  /* 0x40c000000800780b */ /* 0x040fe40003f2e000 */
[----:B------:R-:W-:Y:S01]  /*0480*/  FSETP.GEU.AND P2, PT, R9, 6, PT ;  /* 0x40c000000900780b */ /* 0x000fe20003f4e000 */
[----:B------:R1:W-:Y:S01]  /*0490*/  @!P0 STG.E.64 desc[UR4][R6.64], R10 ;  /* 0x0000000a06008986 */ /* 0x0003e2000c101b04 */
[----:B------:R-:W-:-:S02]  /*04a0*/  FSETP.NAN.AND P3, PT, R8, R8, PT ;  /* 0x000000080800720b */ /* 0x000fc40003f68000 */
[----:B------:R-:W-:Y:S01]  /*04b0*/  FSETP.NAN.AND P4, PT, R9, R9, PT ;  /* 0x000000090900720b */ /* 0x000fe20003f88000 */
[----:B0-----:R-:W-:-:S06]  /*04c0*/  IMAD.WIDE R2, R3, 0x4, R4 ;  /* 0x0000000403027825 */ /* 0x001fcc00078e0204 */
[----:B------:R-:W-:Y:S02]  /*04d0*/  @P1 SEL R8, R8, 0x40c00000, P3 ;  /* 0x40c0000008081807 */ /* 0x000fe40001800000 */
[----:B------:R-:W-:Y:S01]  /*04e0*/  @P2 SEL R9, R9, 0x40c00000, P4 ;  /* 0x40c0000009092807 */ /* 0x000fe20002000000 */
[----:B------:R-:W-:Y:S06]  /*04f0*/  @P0 EXIT ;  /* 0x000000000000094d */ /* 0x000fec0003800000 */
[----:B------:R-:W-:Y:S01]  /*0500*/  STG.E.64 desc[UR4][R2.64], R8 ;  /* 0x0000000802007986 */ /* 0x000fe2000c101b04 */
[----:B------:R-:W-:Y:S05]  /*0510*/  EXIT ;  /* 0x000000000000794d */ /* 0x000fea0003800000 */
.L_x_0:
[----:B------:R-:W-:-:S00]  /*0520*/  BRA `(.L_x_0) ;  /* 0xfffffffc00fc7947 */ /* 0x000fc0000383ffff */
[----:B------:R-:W-:-:S00]  /*0530*/  NOP ;  /* 0x0000000000007918 */ /* 0x000fc00000000000 */
        /* <DEDUP_REMOVED lines=12> */
.L_x_1:


//--------------------- .nv.global.init           --------------------------
	.section	.nv.global.init,"aw",@progbits
.nv.global.init:
	.type		_$_str,@object
	.size		_$_str,(_$_str_$_2 - _$_str)
_$_str:
        /*0000*/ 	.byte	0x5f, 0x5f, 0x43, 0x55, 0x44, 0x41, 0x5f, 0x46, 0x54, 0x5a, 0x00
	.type		_$_str_$_2,@object
	.size		_$_str_$_2,(.L_1 - _$_str_$_2)
_$_str_$_2:
        /*000b*/ 	.byte	0x5f, 0x5f, 0x43, 0x55, 0x44, 0x41, 0x5f, 0x50, 0x52, 0x45, 0x43, 0x5f, 0x53, 0x51, 0x52, 0x54
        /*001b*/ 	.byte	0x00
.L_1:


//--------------------- .nv.constant0.triton_poi_fused__native_batch_norm_legit_no_training_convolution_hardtanh_76 --------------------------
	.section	.nv.constant0.triton_poi_fused__native_batch_norm_legit_no_training_convolution_hardtanh_76,"a",@progbits
	.sectionflags	@""
	.align	4
.nv.constant0.triton_poi_fused__native_batch_norm_legit_no_training_convolution_hardtanh_76:
	.zero		588
